//
// Generated by NVIDIA NVVM Compiler
//
// Compiler Build ID: CL-36424714
// Cuda compilation tools, release 13.0, V13.0.88
// Based on NVVM 20.0.0
//

.version 9.0
.target sm_100
.address_size 64

	// .globl	_Z9matrixMulPtS_PjPbS1_S1_iii

.visible .entry _Z9matrixMulPtS_PjPbS1_S1_iii(
	.param .u64 .ptr .align 1 _Z9matrixMulPtS_PjPbS1_S1_iii_param_0,
	.param .u64 .ptr .align 1 _Z9matrixMulPtS_PjPbS1_S1_iii_param_1,
	.param .u64 .ptr .align 1 _Z9matrixMulPtS_PjPbS1_S1_iii_param_2,
	.param .u64 .ptr .align 1 _Z9matrixMulPtS_PjPbS1_S1_iii_param_3,
	.param .u64 .ptr .align 1 _Z9matrixMulPtS_PjPbS1_S1_iii_param_4,
	.param .u64 .ptr .align 1 _Z9matrixMulPtS_PjPbS1_S1_iii_param_5,
	.param .u32 _Z9matrixMulPtS_PjPbS1_S1_iii_param_6,
	.param .u32 _Z9matrixMulPtS_PjPbS1_S1_iii_param_7,
	.param .u32 _Z9matrixMulPtS_PjPbS1_S1_iii_param_8
)
{
	.reg .pred 	%p<16>;
	.reg .b16 	%rs<6>;
	.reg .b32 	%r<106>;
	.reg .b64 	%rd<109>;

	ld.param.u64 	%rd23, [_Z9matrixMulPtS_PjPbS1_S1_iii_param_0];
	ld.param.u64 	%rd24, [_Z9matrixMulPtS_PjPbS1_S1_iii_param_1];
	ld.param.u64 	%rd20, [_Z9matrixMulPtS_PjPbS1_S1_iii_param_3];
	ld.param.u64 	%rd21, [_Z9matrixMulPtS_PjPbS1_S1_iii_param_4];
	ld.param.u64 	%rd22, [_Z9matrixMulPtS_PjPbS1_S1_iii_param_5];
	ld.param.u32 	%r32, [_Z9matrixMulPtS_PjPbS1_S1_iii_param_6];
	ld.param.u32 	%r33, [_Z9matrixMulPtS_PjPbS1_S1_iii_param_7];
	ld.param.u32 	%r34, [_Z9matrixMulPtS_PjPbS1_S1_iii_param_8];
	cvta.to.global.u64 	%rd1, %rd24;
	cvta.to.global.u64 	%rd2, %rd23;
	mov.u32 	%r35, %ctaid.x;
	mov.u32 	%r36, %ntid.x;
	mov.u32 	%r37, %tid.x;
	mad.lo.s32 	%r1, %r35, %r36, %r37;
	mul.lo.s32 	%r38, %r32, %r32;
	setp.ge.s32 	%p1, %r1, %r38;
	@%p1 bra 	$L__BB0_19;
	div.s32 	%r39, %r1, %r32;
	mul.lo.s32 	%r40, %r39, %r32;
	sub.s32 	%r41, %r1, %r40;
	div.s32 	%r2, %r39, %r33;
	div.s32 	%r3, %r41, %r33;
	mul.lo.s32 	%r42, %r2, %r33;
	sub.s32 	%r4, %r39, %r42;
	mul.lo.s32 	%r43, %r3, %r33;
	sub.s32 	%r5, %r41, %r43;
	setp.lt.s32 	%p2, %r34, 1;
	mov.b64 	%rd101, 0;
	@%p2 bra 	$L__BB0_17;
	setp.lt.s32 	%p3, %r33, 1;
	@%p3 bra 	$L__BB0_17;
	add.s32 	%r7, %r33, -1;
	and.b32  	%r8, %r33, 7;
	and.b32  	%r9, %r33, 3;
	and.b32  	%r10, %r33, 2147483640;
	and.b32  	%r11, %r33, 1;
	neg.s32 	%r12, %r10;
	shl.b32 	%r13, %r33, 3;
	cvta.to.global.u64 	%rd3, %rd20;
	cvta.to.global.u64 	%rd4, %rd21;
	mad.lo.s32 	%r14, %r2, %r32, %r4;
	mul.lo.s32 	%r15, %r2, %r34;
	mov.b64 	%rd101, 0;
	mov.b32 	%r99, 0;
$L__BB0_4:
	add.s32 	%r45, %r99, %r15;
	cvt.s64.s32 	%rd28, %r45;
	add.s64 	%rd29, %rd3, %rd28;
	ld.global.u8 	%rs1, [%rd29];
	mad.lo.s32 	%r46, %r99, %r34, %r3;
	cvt.s64.s32 	%rd30, %r46;
	add.s64 	%rd31, %rd4, %rd30;
	ld.global.u8 	%rs2, [%rd31];
	setp.eq.s16 	%p4, %rs1, 0;
	setp.eq.s16 	%p5, %rs2, 0;
	or.pred  	%p6, %p4, %p5;
	@%p6 bra 	$L__BB0_16;
	setp.lt.u32 	%p7, %r7, 7;
	mul.lo.s32 	%r48, %r99, %r33;
	add.s32 	%r49, %r14, %r48;
	mul.lo.s32 	%r17, %r49, %r33;
	mad.lo.s32 	%r18, %r48, %r32, %r5;
	mov.b32 	%r104, 0;
	@%p7 bra 	$L__BB0_8;
	mad.lo.s32 	%r50, %r32, %r99, %r43;
	mad.lo.s32 	%r101, %r33, %r50, %r5;
	mov.u32 	%r100, %r17;
	mov.u32 	%r102, %r12;
$L__BB0_7:
	.pragma "nounroll";
	mul.wide.s32 	%rd33, %r100, 2;
	add.s64 	%rd34, %rd2, %rd33;
	ld.global.u16 	%r51, [%rd34];
	mul.wide.s32 	%rd35, %r101, 2;
	add.s64 	%rd36, %rd1, %rd35;
	ld.global.u16 	%r52, [%rd36];
	mul.wide.u32 	%rd37, %r52, %r51;
	add.s64 	%rd38, %rd37, %rd101;
	ld.global.u16 	%r53, [%rd34+2];
	shl.b32 	%r54, %r33, 1;
	cvt.u64.u32 	%rd39, %r54;
	add.s64 	%rd40, %rd36, %rd39;
	ld.global.u16 	%r55, [%rd40];
	mul.wide.u32 	%rd41, %r55, %r53;
	add.s64 	%rd42, %rd41, %rd38;
	ld.global.u16 	%r56, [%rd34+4];
	add.s64 	%rd43, %rd40, %rd39;
	ld.global.u16 	%r57, [%rd43];
	mul.wide.u32 	%rd44, %r57, %r56;
	add.s64 	%rd45, %rd44, %rd42;
	ld.global.u16 	%r58, [%rd34+6];
	add.s64 	%rd46, %rd43, %rd39;
	ld.global.u16 	%r59, [%rd46];
	mul.wide.u32 	%rd47, %r59, %r58;
	add.s64 	%rd48, %rd47, %rd45;
	ld.global.u16 	%r60, [%rd34+8];
	add.s64 	%rd49, %rd46, %rd39;
	ld.global.u16 	%r61, [%rd49];
	mul.wide.u32 	%rd50, %r61, %r60;
	add.s64 	%rd51, %rd50, %rd48;
	ld.global.u16 	%r62, [%rd34+10];
	add.s64 	%rd52, %rd49, %rd39;
	ld.global.u16 	%r63, [%rd52];
	mul.wide.u32 	%rd53, %r63, %r62;
	add.s64 	%rd54, %rd53, %rd51;
	ld.global.u16 	%r64, [%rd34+12];
	add.s64 	%rd55, %rd52, %rd39;
	ld.global.u16 	%r65, [%rd55];
	mul.wide.u32 	%rd56, %r65, %r64;
	add.s64 	%rd57, %rd56, %rd54;
	ld.global.u16 	%r66, [%rd34+14];
	add.s64 	%rd58, %rd55, %rd39;
	ld.global.u16 	%r67, [%rd58];
	mul.wide.u32 	%rd59, %r67, %r66;
	add.s64 	%rd101, %rd59, %rd57;
	add.s32 	%r102, %r102, 8;
	add.s32 	%r101, %r101, %r13;
	add.s32 	%r100, %r100, 8;
	setp.eq.s32 	%p8, %r102, 0;
	mov.u32 	%r104, %r10;
	@%p8 bra 	$L__BB0_8;
	bra.uni 	$L__BB0_7;
$L__BB0_8:
	setp.eq.s32 	%p9, %r8, 0;
	@%p9 bra 	$L__BB0_16;
	add.s32 	%r68, %r8, -1;
	setp.lt.u32 	%p10, %r68, 3;
	@%p10 bra 	$L__BB0_11;
	add.s32 	%r69, %r104, %r17;
	mul.wide.s32 	%rd61, %r69, 2;
	add.s64 	%rd62, %rd2, %rd61;
	ld.global.u16 	%r70, [%rd62];
	add.s32 	%r71, %r104, %r43;
	mad.lo.s32 	%r72, %r71, %r33, %r18;
	mul.wide.s32 	%rd63, %r72, 2;
	add.s64 	%rd64, %rd1, %rd63;
	ld.global.u16 	%r73, [%rd64];
	mul.wide.u32 	%rd65, %r73, %r70;
	add.s64 	%rd66, %rd65, %rd101;
	ld.global.u16 	%r74, [%rd62+2];
	shl.b32 	%r75, %r33, 1;
	cvt.u64.u32 	%rd67, %r75;
	add.s64 	%rd68, %rd64, %rd67;
	ld.global.u16 	%r76, [%rd68];
	mul.wide.u32 	%rd69, %r76, %r74;
	add.s64 	%rd70, %rd69, %rd66;
	ld.global.u16 	%r77, [%rd62+4];
	add.s64 	%rd71, %rd68, %rd67;
	ld.global.u16 	%r78, [%rd71];
	mul.wide.u32 	%rd72, %r78, %r77;
	add.s64 	%rd73, %rd72, %rd70;
	ld.global.u16 	%r79, [%rd62+6];
	add.s64 	%rd74, %rd71, %rd67;
	ld.global.u16 	%r80, [%rd74];
	mul.wide.u32 	%rd75, %r80, %r79;
	add.s64 	%rd101, %rd75, %rd73;
	add.s32 	%r104, %r104, 4;
$L__BB0_11:
	setp.eq.s32 	%p11, %r9, 0;
	@%p11 bra 	$L__BB0_16;
	setp.eq.s32 	%p12, %r9, 1;
	@%p12 bra 	$L__BB0_14;
	add.s32 	%r81, %r104, %r17;
	mul.wide.s32 	%rd77, %r81, 2;
	add.s64 	%rd78, %rd2, %rd77;
	ld.global.u16 	%r82, [%rd78];
	add.s32 	%r83, %r104, %r43;
	mad.lo.s32 	%r84, %r83, %r33, %r18;
	mul.wide.s32 	%rd79, %r84, 2;
	add.s64 	%rd80, %rd1, %rd79;
	ld.global.u16 	%r85, [%rd80];
	mul.wide.u32 	%rd81, %r85, %r82;
	add.s64 	%rd82, %rd81, %rd101;
	ld.global.u16 	%r86, [%rd78+2];
	shl.b32 	%r87, %r33, 1;
	cvt.u64.u32 	%rd83, %r87;
	add.s64 	%rd84, %rd80, %rd83;
	ld.global.u16 	%r88, [%rd84];
	mul.wide.u32 	%rd85, %r88, %r86;
	add.s64 	%rd101, %rd85, %rd82;
	add.s32 	%r104, %r104, 2;
$L__BB0_14:
	setp.eq.s32 	%p13, %r11, 0;
	@%p13 bra 	$L__BB0_16;
	add.s32 	%r89, %r104, %r17;
	mul.wide.s32 	%rd86, %r89, 2;
	add.s64 	%rd87, %rd2, %rd86;
	ld.global.u16 	%r90, [%rd87];
	add.s32 	%r91, %r104, %r43;
	mad.lo.s32 	%r92, %r91, %r33, %r18;
	mul.wide.s32 	%rd88, %r92, 2;
	add.s64 	%rd89, %rd1, %rd88;
	ld.global.u16 	%r93, [%rd89];
	mul.wide.u32 	%rd90, %r93, %r90;
	add.s64 	%rd101, %rd90, %rd101;
$L__BB0_16:
	add.s32 	%r99, %r99, 1;
	setp.eq.s32 	%p14, %r99, %r34;
	@%p14 bra 	$L__BB0_17;
	bra.uni 	$L__BB0_4;
$L__BB0_17:
	ld.param.u64 	%rd98, [_Z9matrixMulPtS_PjPbS1_S1_iii_param_2];
	min.s64 	%rd91, %rd101, 4294967295;
	cvt.u32.u64 	%r94, %rd91;
	mad.lo.s32 	%r95, %r2, %r32, %r4;
	mad.lo.s32 	%r96, %r3, %r33, %r95;
	mad.lo.s32 	%r97, %r96, %r33, %r5;
	cvta.to.global.u64 	%rd92, %rd98;
	mul.wide.s32 	%rd93, %r97, 4;
	add.s64 	%rd94, %rd92, %rd93;
	st.global.u32 	[%rd94], %r94;
	setp.eq.s32 	%p15, %r94, 0;
	@%p15 bra 	$L__BB0_19;
	mad.lo.s32 	%r98, %r2, %r34, %r3;
	cvt.s64.s32 	%rd95, %r98;
	cvta.to.global.u64 	%rd96, %rd22;
	add.s64 	%rd97, %rd96, %rd95;
	mov.b16 	%rs5, 1;
	st.global.u8 	[%rd97], %rs5;
$L__BB0_19:
	ret;

}


// ===== COMPILED SASS (sm_100) =====

	.target	sm_100

	.elftype	@"ET_EXEC"


//--------------------- .note.nv.tkinfo           --------------------------
	.section	.note.nv.tkinfo,"",@"SHT_NOTE"
	.sectionflags	@"SHF_NOTE_NV_TKINFO"
	.tkinfo
        /*0018*/ 	.word	0x00000002
        /*0030*/ 	.string	""
        /*0030*/ 	.string	"ptxas"
        /*0030*/ 	.string	"Cuda compilation tools, release 13.0, V13.0.88"
        /*0030*/ 	.string	"Build cuda_13.0.r13.0/compiler.36424714_0"
        /*0030*/ 	.string	"-arch sm_100 -m 64 "



//--------------------- .note.nv.cuinfo           --------------------------
	.section	.note.nv.cuinfo,"",@"SHT_NOTE"
	.sectionflags	@"SHF_NOTE_NV_CUINFO"
        /*0018*/ 	.short	0x0002
        /*001a*/ 	.short	0x0064
        /*001c*/ 	.short	0x0082
	.zero		2


//--------------------- .nv.info                  --------------------------
	.section	.nv.info,"",@"SHT_CUDA_INFO"
	.align	4


	//----- nvinfo : EIATTR_REGCOUNT
	.align		4
        /*0000*/ 	.byte	0x04, 0x2f
        /*0002*/ 	.short	(.L_1 - .L_0)
	.align		4
.L_0:
        /*0004*/ 	.word	index@(_Z9matrixMulPtS_PjPbS1_S1_iii)
        /*0008*/ 	.word	0x00000020


	//----- nvinfo : EIATTR_FRAME_SIZE
	.align		4
.L_1:
        /*000c*/ 	.byte	0x04, 0x11
        /*000e*/ 	.short	(.L_3 - .L_2)
	.align		4
.L_2:
        /*0010*/ 	.word	index@(_Z9matrixMulPtS_PjPbS1_S1_iii)
        /*0014*/ 	.word	0x00000000


	//----- nvinfo : EIATTR_MIN_STACK_SIZE
	.align		4
.L_3:
        /*0018*/ 	.byte	0x04, 0x12
        /*001a*/ 	.short	(.L_5 - .L_4)
	.align		4
.L_4:
        /*001c*/ 	.word	index@(_Z9matrixMulPtS_PjPbS1_S1_iii)
        /*0020*/ 	.word	0x00000000
.L_5:


//--------------------- .nv.compat                --------------------------
	.section	.nv.compat,"",@"SHT_CUDA_COMPAT_INFO"
	.align	4
        /*0000*/ 	.byte	0x02, 0x09, 0x00, 0x00, 0x02, 0x02, 0x01, 0x00, 0x02, 0x05, 0x05, 0x00, 0x03, 0x07, 0x01, 0x01
        /*0010*/ 	.byte	0x02, 0x03, 0x00, 0x00, 0x02, 0x06, 0x01, 0x00, 0x04, 0x0b, 0x08, 0x00, 0x09, 0x00, 0x00, 0x00
        /*0020*/ 	.byte	0x00, 0x00, 0x00, 0x00


//--------------------- .nv.info._Z9matrixMulPtS_PjPbS1_S1_iii --------------------------
	.section	.nv.info._Z9matrixMulPtS_PjPbS1_S1_iii,"",@"SHT_CUDA_INFO"
	.sectionflags	@""
	.align	4


	//----- nvinfo : EIATTR_CUDA_API_VERSION
	.align		4
        /*0000*/ 	.byte	0x04, 0x37
        /*0002*/ 	.short	(.L_7 - .L_6)
.L_6:
        /*0004*/ 	.word	0x00000082


	//----- nvinfo : EIATTR_KPARAM_INFO
	.align		4
.L_7:
        /*0008*/ 	.byte	0x04, 0x17
        /*000a*/ 	.short	(.L_9 - .L_8)
.L_8:
        /*000c*/ 	.word	0x00000000
        /*0010*/ 	.short	0x0008
        /*0012*/ 	.short	0x0038
        /*0014*/ 	.byte	0x00, 0xf0, 0x11, 0x00


	//----- nvinfo : EIATTR_KPARAM_INFO
	.align		4
.L_9:
        /*0018*/ 	.byte	0x04, 0x17
        /*001a*/ 	.short	(.L_11 - .L_10)
.L_10:
        /*001c*/ 	.word	0x00000000
        /*0020*/ 	.short	0x0007
        /*0022*/ 	.short	0x0034
        /*0024*/ 	.byte	0x00, 0xf0, 0x11, 0x00


	//----- nvinfo : EIATTR_KPARAM_INFO
	.align		4
.L_11:
        /*0028*/ 	.byte	0x04, 0x17
        /*002a*/ 	.short	(.L_13 - .L_12)
.L_12:
        /*002c*/ 	.word	0x00000000
        /*0030*/ 	.short	0x0006
        /*0032*/ 	.short	0x0030
        /*0034*/ 	.byte	0x00, 0xf0, 0x11, 0x00


	//----- nvinfo : EIATTR_KPARAM_INFO
	.align		4
.L_13:
        /*0038*/ 	.byte	0x04, 0x17
        /*003a*/ 	.short	(.L_15 - .L_14)
.L_14:
        /*003c*/ 	.word	0x00000000
        /*0040*/ 	.short	0x0005
        /*0042*/ 	.short	0x0028
        /*0044*/ 	.byte	0x00, 0xf5, 0x21, 0x00


	//----- nvinfo : EIATTR_KPARAM_INFO
	.align		4
.L_15:
        /*0048*/ 	.byte	0x04, 0x17
        /*004a*/ 	.short	(.L_17 - .L_16)
.L_16:
        /*004c*/ 	.word	0x00000000
        /*0050*/ 	.short	0x0004
        /*0052*/ 	.short	0x0020
        /*0054*/ 	.byte	0x00, 0xf5, 0x21, 0x00


	//----- nvinfo : EIATTR_KPARAM_INFO
	.align		4
.L_17:
        /*0058*/ 	.byte	0x04, 0x17
        /*005a*/ 	.short	(.L_19 - .L_18)
.L_18:
        /*005c*/ 	.word	0x00000000
        /*0060*/ 	.short	0x0003
        /*0062*/ 	.short	0x0018
        /*0064*/ 	.byte	0x00, 0xf5, 0x21, 0x00


	//----- nvinfo : EIATTR_KPARAM_INFO
	.align		4
.L_19:
        /*0068*/ 	.byte	0x04, 0x17
        /*006a*/ 	.short	(.L_21 - .L_20)
.L_20:
        /*006c*/ 	.word	0x00000000
        /*0070*/ 	.short	0x0002
        /*0072*/ 	.short	0x0010
        /*0074*/ 	.byte	0x00, 0xf5, 0x21, 0x00


	//----- nvinfo : EIATTR_KPARAM_INFO
	.align		4
.L_21:
        /*0078*/ 	.byte	0x04, 0x17
        /*007a*/ 	.short	(.L_23 - .L_22)
.L_22:
        /*007c*/ 	.word	0x00000000
        /*0080*/ 	.short	0x0001
        /*0082*/ 	.short	0x0008
        /*0084*/ 	.byte	0x00, 0xf5, 0x21, 0x00


	//----- nvinfo : EIATTR_KPARAM_INFO
	.align		4
.L_23:
        /*0088*/ 	.byte	0x04, 0x17
        /*008a*/ 	.short	(.L_25 - .L_24)
.L_24:
        /*008c*/ 	.word	0x00000000
        /*0090*/ 	.short	0x0000
        /*0092*/ 	.short	0x0000
        /*0094*/ 	.byte	0x00, 0xf5, 0x21, 0x00


	//----- nvinfo : EIATTR_SPARSE_MMA_MASK
	.align		4
.L_25:
        /*0098*/ 	.byte	0x03, 0x50
        /*009a*/ 	.short	0x0000


	//----- nvinfo : EIATTR_MAXREG_COUNT
	.align		4
        /*009c*/ 	.byte	0x03, 0x1b
        /*009e*/ 	.short	0x00ff


	//----- nvinfo : EIATTR_MERCURY_ISA_VERSION
	.align		4
        /*00a0*/ 	.byte	0x03, 0x5f
        /*00a2*/ 	.short	0x0101


	//----- nvinfo : EIATTR_VRC_CTA_INIT_COUNT
	.align		4
        /*00a4*/ 	.byte	0x02, 0x4a
	.zero		1
	.zero		1


	//----- nvinfo : EIATTR_EXIT_INSTR_OFFSETS
	.align		4
        /*00a8*/ 	.byte	0x04, 0x1c
        /*00aa*/ 	.short	(.L_27 - .L_26)


	//   ....[0]....
.L_26:
        /*00ac*/ 	.word	0x00000080


	//   ....[1]....
        /*00b0*/ 	.word	0x00000f40


	//   ....[2]....
        /*00b4*/ 	.word	0x00000fc0


	//----- nvinfo : EIATTR_CRS_STACK_SIZE
	.align		4
.L_27:
        /*00b8*/ 	.byte	0x04, 0x1e
        /*00ba*/ 	.short	(.L_29 - .L_28)
.L_28:
        /*00bc*/ 	.word	0x00000000


	//----- nvinfo : EIATTR_CBANK_PARAM_SIZE
	.align		4
.L_29:
        /*00c0*/ 	.byte	0x03, 0x19
        /*00c2*/ 	.short	0x003c


	//----- nvinfo : EIATTR_PARAM_CBANK
	.align		4
        /*00c4*/ 	.byte	0x04, 0x0a
        /*00c6*/ 	.short	(.L_31 - .L_30)
	.align		4
.L_30:
        /*00c8*/ 	.word	index@(.nv.constant0._Z9matrixMulPtS_PjPbS1_S1_iii)
        /*00cc*/ 	.short	0x0380
        /*00ce*/ 	.short	0x003c


	//----- nvinfo : EIATTR_SW_WAR
	.align		4
.L_31:
        /*00d0*/ 	.byte	0x04, 0x36
        /*00d2*/ 	.short	(.L_33 - .L_32)
.L_32:
        /*00d4*/ 	.word	0x00000008
.L_33:


//--------------------- .nv.callgraph             --------------------------
	.section	.nv.callgraph,"",@"SHT_CUDA_CALLGRAPH"
	.align	4
	.sectionentsize	8
	.align		4
        /*0000*/ 	.word	0x00000000
	.align		4
        /*0004*/ 	.word	0xffffffff
	.align		4
        /*0008*/ 	.word	0x00000000
	.align		4
        /*000c*/ 	.word	0xfffffffe
	.align		4
        /*0010*/ 	.word	0x00000000
	.align		4
        /*0014*/ 	.word	0xfffffffd
	.align		4
        /*0018*/ 	.word	0x00000000
	.align		4
        /*001c*/ 	.word	0xfffffffc


//--------------------- .text._Z9matrixMulPtS_PjPbS1_S1_iii --------------------------
	.section	.text._Z9matrixMulPtS_PjPbS1_S1_iii,"ax",@progbits
	.align	128
        .global         _Z9matrixMulPtS_PjPbS1_S1_iii
        .type           _Z9matrixMulPtS_PjPbS1_S1_iii,@function
        .size           _Z9matrixMulPtS_PjPbS1_S1_iii,(.L_x_8 - _Z9matrixMulPtS_PjPbS1_S1_iii)
        .other          _Z9matrixMulPtS_PjPbS1_S1_iii,@"STO_CUDA_ENTRY STV_DEFAULT"
_Z9matrixMulPtS_PjPbS1_S1_iii:
.text._Z9matrixMulPtS_PjPbS1_S1_iii:
[----:B------:R-:W-:Y:S01]  /*0000*/  LDC R1, c[0x0][0x37c] ;  /* 0x0000df00ff017b82 */ /* 0x000fe20000000800 */
[----:B------:R-:W0:Y:S07]  /*0010*/  S2R R0, SR_TID.X ;  /* 0x0000000000007919 */ /* 0x000e2e0000002100 */
[----:B------:R-:W0:Y:S08]  /*0020*/  S2UR UR4, SR_CTAID.X ;  /* 0x00000000000479c3 */ /* 0x000e300000002500 */
[----:B------:R-:W0:Y:S08]  /*0030*/  LDC R3, c[0x0][0x360] ;  /* 0x0000d800ff037b82 */ /* 0x000e300000000800 */
[----:B------:R-:W1:Y:S01]  /*0040*/  LDC R6, c[0x0][0x3b0] ;  /* 0x0000ec00ff067b82 */ /* 0x000e620000000800 */
[----:B0-----:R-:W-:-:S02]  /*0050*/  IMAD R3, R3, UR4, R0 ;  /* 0x0000000403037c24 */ /* 0x001fc4000f8e0200 */
[----:B-1----:R-:W-:-:S05]  /*0060*/  IMAD R0, R6, R6, RZ ;  /* 0x0000000606007224 */ /* 0x002fca00078e02ff */
[----:B------:R-:W-:-:S13]  /*0070*/  ISETP.GE.AND P0, PT, R3, R0, PT ;  /* 0x000000000300720c */ /* 0x000fda0003f06270 */
[----:B------:R-:W-:Y:S05]  /*0080*/  @P0 EXIT ;  /* 0x000000000000094d */ /* 0x000fea0003800000 */
[----:B------:R-:W-:Y:S01]  /*0090*/  IABS R7, R6 ;  /* 0x0000000600077213 */ /* 0x000fe20000000000 */
[----:B------:R-:W0:Y:S01]  /*00a0*/  LDC R10, c[0x0][0x3b4] ;  /* 0x0000ed00ff0a7b82 */ /* 0x000e220000000800 */
[----:B------:R-:W1:Y:S01]  /*00b0*/  LDCU.64 UR6, c[0x0][0x358] ;  /* 0x00006b00ff0677ac */ /* 0x000e620008000a00 */
[----:B------:R-:W-:Y:S01]  /*00c0*/  CS2R R14, SRZ ;  /* 0x00000000000e7805 */ /* 0x000fe2000001ff00 */
[----:B------:R-:W2:Y:S08]  /*00d0*/  I2F.RP R0, R7 ;  /* 0x0000000700007306 */ /* 0x000eb00000209400 */
[----:B--2---:R-:W2:Y:S02]  /*00e0*/  MUFU.RCP R0, R0 ;  /* 0x0000000000007308 */ /* 0x004ea40000001000 */
[----:B--2---:R-:W-:Y:S01]  /*00f0*/  VIADD R4, R0, 0xffffffe ;  /* 0x0ffffffe00047836 */ /* 0x004fe20000000000 */
[----:B0-----:R-:W-:-:S05]  /*0100*/  IABS R0, R10 ;  /* 0x0000000a00007213 */ /* 0x001fca0000000000 */
[----:B------:R0:W2:Y:S02]  /*0110*/  F2I.FTZ.U32.TRUNC.NTZ R5, R4 ;  /* 0x0000000400057305 */ /* 0x0000a4000021f000 */
[----:B0-----:R-:W-:Y:S02]  /*0120*/  HFMA2 R4, -RZ, RZ, 0, 0 ;  /* 0x00000000ff047431 */ /* 0x001fe400000001ff */
[----:B--2---:R-:W-:-:S04]  /*0130*/  IMAD.MOV R2, RZ, RZ, -R5 ;  /* 0x000000ffff027224 */ /* 0x004fc800078e0a05 */
[----:B------:R-:W-:Y:S01]  /*0140*/  IMAD R9, R2, R7, RZ ;  /* 0x0000000702097224 */ /* 0x000fe200078e02ff */
[----:B------:R-:W-:-:S03]  /*0150*/  IABS R2, R3 ;  /* 0x0000000300027213 */ /* 0x000fc60000000000 */
[----:B------:R-:W-:Y:S02]  /*0160*/  IMAD.HI.U32 R5, R5, R9, R4 ;  /* 0x0000000905057227 */ /* 0x000fe400078e0004 */
[----:B------:R-:W0:Y:S04]  /*0170*/  I2F.RP R4, R0 ;  /* 0x0000000000047306 */ /* 0x000e280000209400 */
[----:B------:R-:W-:-:S04]  /*0180*/  IMAD.HI.U32 R9, R5, R2, RZ ;  /* 0x0000000205097227 */ /* 0x000fc800078e00ff */
[----:B------:R-:W-:-:S04]  /*0190*/  IMAD.MOV R5, RZ, RZ, -R9 ;  /* 0x000000ffff057224 */ /* 0x000fc800078e0a09 */
[C---:B------:R-:W-:Y:S01]  /*01a0*/  IMAD R2, R7.reuse, R5, R2 ;  /* 0x0000000507027224 */ /* 0x040fe200078e0202 */
[----:B0-----:R-:W0:Y:S04]  /*01b0*/  MUFU.RCP R4, R4 ;  /* 0x0000000400047308 */ /* 0x001e280000001000 */
[----:B------:R-:W-:-:S13]  /*01c0*/  ISETP.GT.U32.AND P1, PT, R7, R2, PT ;  /* 0x000000020700720c */ /* 0x000fda0003f24070 */
[----:B------:R-:W-:Y:S02]  /*01d0*/  @!P1 IMAD.IADD R2, R2, 0x1, -R7 ;  /* 0x0000000102029824 */ /* 0x000fe400078e0a07 */
[----:B------:R-:W-:Y:S01]  /*01e0*/  @!P1 VIADD R9, R9, 0x1 ;  /* 0x0000000109099836 */ /* 0x000fe20000000000 */
[----:B0-----:R-:W-:Y:S02]  /*01f0*/  IADD3 R12, PT, PT, R4, 0xffffffe, RZ ;  /* 0x0ffffffe040c7810 */ /* 0x001fe40007ffe0ff */
[----:B------:R-:W-:Y:S02]  /*0200*/  ISETP.GE.U32.AND P0, PT, R2, R7, PT ;  /* 0x000000070200720c */ /* 0x000fe40003f06070 */
[----:B------:R-:W-:Y:S01]  /*0210*/  LOP3.LUT R2, R3, R6, RZ, 0x3c, !PT ;  /* 0x0000000603027212 */ /* 0x000fe200078e3cff */
[----:B------:R0:W2:Y:S01]  /*0220*/  F2I.FTZ.U32.TRUNC.NTZ R13, R12 ;  /* 0x0000000c000d7305 */ /* 0x0000a2000021f000 */
[----:B------:R-:W-:Y:S02]  /*0230*/  ISETP.NE.AND P1, PT, R6, RZ, PT ;  /* 0x000000ff0600720c */ /* 0x000fe40003f25270 */
[----:B------:R-:W-:-:S02]  /*0240*/  ISETP.GE.AND P2, PT, R2, RZ, PT ;  /* 0x000000ff0200720c */ /* 0x000fc40003f46270 */
[----:B0-----:R-:W-:-:S05]  /*0250*/  MOV R12, RZ ;  /* 0x000000ff000c7202 */ /* 0x001fca0000000f00 */
[----:B------:R-:W-:Y:S02]  /*0260*/  @P0 VIADD R9, R9, 0x1 ;  /* 0x0000000109090836 */ /* 0x000fe40000000000 */
[----:B--2---:R-:W-:-:S04]  /*0270*/  IMAD.MOV R5, RZ, RZ, -R13 ;  /* 0x000000ffff057224 */ /* 0x004fc800078e0a0d */
[----:B------:R-:W-:Y:S02]  /*0280*/  @!P2 IADD3 R9, PT, PT, -R9, RZ, RZ ;  /* 0x000000ff0909a210 */ /* 0x000fe40007ffe1ff */
[----:B------:R-:W-:-:S04]  /*0290*/  @!P1 LOP3.LUT R9, RZ, R6, RZ, 0x33, !PT ;  /* 0x00000006ff099212 */ /* 0x000fc800078e33ff */
[----:B------:R-:W-:Y:S01]  /*02a0*/  IABS R2, R9 ;  /* 0x0000000900027213 */ /* 0x000fe20000000000 */
[----:B------:R-:W-:-:S04]  /*02b0*/  IMAD.MOV R4, RZ, RZ, -R9 ;  /* 0x000000ffff047224 */ /* 0x000fc800078e0a09 */
[----:B------:R-:W-:Y:S02]  /*02c0*/  IMAD R4, R6, R4, R3 ;  /* 0x0000000406047224 */ /* 0x000fe400078e0203 */
[----:B------:R-:W-:-:S03]  /*02d0*/  IMAD R3, R5, R0, RZ ;  /* 0x0000000005037224 */ /* 0x000fc600078e02ff */
[----:B------:R-:W-:Y:S01]  /*02e0*/  IABS R7, R4 ;  /* 0x0000000400077213 */ /* 0x000fe20000000000 */
[----:B------:R-:W-:-:S04]  /*02f0*/  IMAD.HI.U32 R12, R13, R3, R12 ;  /* 0x000000030d0c7227 */ /* 0x000fc800078e000c */
[----:B------:R-:W-:-:S04]  /*0300*/  IMAD.MOV.U32 R3, RZ, RZ, R2 ;  /* 0x000000ffff037224 */ /* 0x000fc800078e0002 */
[----:B------:R-:W-:-:S04]  /*0310*/  IMAD.HI.U32 R2, R12, R3, RZ ;  /* 0x000000030c027227 */ /* 0x000fc800078e00ff */
[----:B------:R-:W-:-:S04]  /*0320*/  IMAD.HI.U32 R12, R12, R7, RZ ;  /* 0x000000070c0c7227 */ /* 0x000fc800078e00ff */
[----:B------:R-:W-:Y:S01]  /*0330*/  IMAD.MOV R5, RZ, RZ, -R2 ;  /* 0x000000ffff057224 */ /* 0x000fe200078e0a02 */
[----:B------:R-:W-:-:S03]  /*0340*/  IADD3 R8, PT, PT, -R12, RZ, RZ ;  /* 0x000000ff0c087210 */ /* 0x000fc60007ffe1ff */
[C---:B------:R-:W-:Y:S02]  /*0350*/  IMAD R3, R0.reuse, R5, R3 ;  /* 0x0000000500037224 */ /* 0x040fe400078e0203 */
[----:B------:R-:W-:-:S03]  /*0360*/  IMAD R5, R0, R8, R7 ;  /* 0x0000000800057224 */ /* 0x000fc600078e0207 */
[C---:B------:R-:W-:Y:S02]  /*0370*/  ISETP.GT.U32.AND P4, PT, R0.reuse, R3, PT ;  /* 0x000000030000720c */ /* 0x040fe40003f84070 */
[----:B------:R-:W-:-:S11]  /*0380*/  ISETP.GT.U32.AND P5, PT, R0, R5, PT ;  /* 0x000000050000720c */ /* 0x000fd60003fa4070 */
[--C-:B------:R-:W-:Y:S01]  /*0390*/  @!P4 IMAD.IADD R3, R3, 0x1, -R0.reuse ;  /* 0x000000010303c824 */ /* 0x100fe200078e0a00 */
[----:B------:R-:W-:Y:S01]  /*03a0*/  @!P4 IADD3 R2, PT, PT, R2, 0x1, RZ ;  /* 0x000000010202c810 */ /* 0x000fe20007ffe0ff */
[----:B------:R-:W-:Y:S02]  /*03b0*/  @!P5 IMAD.IADD R5, R5, 0x1, -R0 ;  /* 0x000000010505d824 */ /* 0x000fe400078e0a00 */
[----:B------:R-:W-:Y:S01]  /*03c0*/  @!P5 VIADD R12, R12, 0x1 ;  /* 0x000000010c0cd836 */ /* 0x000fe20000000000 */
[-C--:B------:R-:W-:Y:S02]  /*03d0*/  ISETP.GE.U32.AND P2, PT, R3, R0.reuse, PT ;  /* 0x000000000300720c */ /* 0x080fe40003f46070 */
[----:B------:R-:W-:Y:S02]  /*03e0*/  ISETP.GE.U32.AND P3, PT, R5, R0, PT ;  /* 0x000000000500720c */ /* 0x000fe40003f66070 */
[----:B------:R-:W0:Y:S01]  /*03f0*/  LDC R0, c[0x0][0x3b8] ;  /* 0x0000ee00ff007b82 */ /* 0x000e220000000800 */
[----:B------:R-:W-:-:S02]  /*0400*/  LOP3.LUT R3, R9, R10, RZ, 0x3c, !PT ;  /* 0x0000000a09037212 */ /* 0x000fc400078e3cff */
[-C--:B------:R-:W-:Y:S02]  /*0410*/  LOP3.LUT R5, R4, R10.reuse, RZ, 0x3c, !PT ;  /* 0x0000000a04057212 */ /* 0x080fe400078e3cff */
[----:B------:R-:W-:Y:S02]  /*0420*/  ISETP.GE.AND P0, PT, R3, RZ, PT ;  /* 0x000000ff0300720c */ /* 0x000fe40003f06270 */
[----:B------:R-:W-:Y:S02]  /*0430*/  ISETP.GE.AND P1, PT, R5, RZ, PT ;  /* 0x000000ff0500720c */ /* 0x000fe40003f26270 */
[----:B------:R-:W-:Y:S02]  /*0440*/  @P2 IADD3 R2, PT, PT, R2, 0x1, RZ ;  /* 0x0000000102022810 */ /* 0x000fe40007ffe0ff */
[----:B------:R-:W-:Y:S01]  /*0450*/  @P3 VIADD R12, R12, 0x1 ;  /* 0x000000010c0c3836 */ /* 0x000fe20000000000 */
[----:B------:R-:W-:Y:S02]  /*0460*/  ISETP.NE.AND P2, PT, R10, RZ, PT ;  /* 0x000000ff0a00720c */ /* 0x000fe40003f45270 */
[----:B------:R-:W-:-:S04]  /*0470*/  LOP3.LUT R5, RZ, R10, RZ, 0x33, !PT ;  /* 0x0000000aff057212 */ /* 0x000fc800078e33ff */
[----:B------:R-:W-:Y:S02]  /*0480*/  @!P0 IADD3 R2, PT, PT, -R2, RZ, RZ ;  /* 0x000000ff02028210 */ /* 0x000fe40007ffe1ff */
[----:B------:R-:W-:Y:S02]  /*0490*/  @!P1 IMAD.MOV R12, RZ, RZ, -R12 ;  /* 0x000000ffff0c9224 */ /* 0x000fe400078e0a0c */
[C---:B------:R-:W-:Y:S02]  /*04a0*/  SEL R3, R5.reuse, R2, !P2 ;  /* 0x0000000205037207 */ /* 0x040fe40005000000 */
[----:B0-----:R-:W-:Y:S02]  /*04b0*/  ISETP.GE.AND P0, PT, R0, 0x1, PT ;  /* 0x000000010000780c */ /* 0x001fe40003f06270 */
[----:B------:R-:W-:Y:S02]  /*04c0*/  SEL R5, R5, R12, !P2 ;  /* 0x0000000c05057207 */ /* 0x000fe40005000000 */
[----:B------:R-:W-:-:S02]  /*04d0*/  ISETP.LT.OR P0, PT, R10, 0x1, !P0 ;  /* 0x000000010a00780c */ /* 0x000fc40004701670 */
[----:B------:R-:W-:Y:S01]  /*04e0*/  IADD3 R2, PT, PT, -R3, RZ, RZ ;  /* 0x000000ff03027210 */ /* 0x000fe20007ffe1ff */
[----:B------:R-:W-:-:S04]  /*04f0*/  IMAD R7, R5, R10, RZ ;  /* 0x0000000a05077224 */ /* 0x000fc800078e02ff */
[----:B------:R-:W-:Y:S02]  /*0500*/  IMAD R2, R10, R2, R9 ;  /* 0x000000020a027224 */ /* 0x000fe400078e0209 */
[----:B------:R-:W-:-:S04]  /*0510*/  IMAD.IADD R4, R4, 0x1, -R7 ;  /* 0x0000000104047824 */ /* 0x000fc800078e0a07 */
[----:B-1----:R-:W-:Y:S05]  /*0520*/  @P0 BRA `(.L_x_0) ;  /* 0x0000000800580947 */ /* 0x002fea0003800000 */
[C---:B------:R-:W-:Y:S01]  /*0530*/  LOP3.LUT R8, R10.reuse, 0x7ffffff8, RZ, 0xc0, !PT ;  /* 0x7ffffff80a087812 */ /* 0x040fe200078ec0ff */
[----:B------:R-:W-:Y:S01]  /*0540*/  IMAD R6, R3, R6, R2 ;  /* 0x0000000603067224 */ /* 0x000fe200078e0202 */
[C---:B------:R-:W-:Y:S02]  /*0550*/  IADD3 R0, PT, PT, R10.reuse, -0x1, RZ ;  /* 0xffffffff0a007810 */ /* 0x040fe40007ffe0ff */
[----:B------:R-:W-:Y:S02]  /*0560*/  CS2R R14, SRZ ;  /* 0x00000000000e7805 */ /* 0x000fe4000001ff00 */
[----:B------:R-:W-:Y:S01]  /*0570*/  LOP3.LUT R9, R10, 0x7, RZ, 0xc0, !PT ;  /* 0x000000070a097812 */ /* 0x000fe200078ec0ff */
[----:B------:R-:W-:Y:S01]  /*0580*/  IMAD.MOV R11, RZ, RZ, -R8 ;  /* 0x000000ffff0b7224 */ /* 0x000fe200078e0a08 */
[----:B------:R-:W-:Y:S01]  /*0590*/  ISETP.GE.U32.AND P1, PT, R0, 0x7, PT ;  /* 0x000000070000780c */ /* 0x000fe20003f26070 */
[----:B------:R-:W-:Y:S01]  /*05a0*/  UMOV UR4, URZ ;  /* 0x000000ff00047c82 */ /* 0x000fe20008000000 */
[----:B------:R-:W-:-:S11]  /*05b0*/  LOP3.LUT R10, R10, 0x3, RZ, 0xc0, !PT ;  /* 0x000000030a0a7812 */ /* 0x000fd600078ec0ff */
.L_x_6:
[----:B------:R-:W0:Y:S01]  /*05c0*/  LDC R0, c[0x0][0x3b8] ;  /* 0x0000ee00ff007b82 */ /* 0x000e220000000800 */
[----:B------:R-:W1:Y:S01]  /*05d0*/  LDCU.64 UR10, c[0x0][0x3a0] ;  /* 0x00007400ff0a77ac */ /* 0x000e620008000a00 */
[----:B------:R-:W2:Y:S01]  /*05e0*/  LDCU.64 UR8, c[0x0][0x398] ;  /* 0x00007300ff0877ac */ /* 0x000ea20008000a00 */
[----:B0-----:R-:W-:Y:S02]  /*05f0*/  IMAD R17, R0, UR4, R5 ;  /* 0x0000000400117c24 */ /* 0x001fe4000f8e0205 */
[----:B------:R-:W-:-:S03]  /*0600*/  IMAD R13, R3, R0, UR4 ;  /* 0x00000004030d7e24 */ /* 0x000fc6000f8e0200 */
[----:B-1----:R-:W-:Y:S02]  /*0610*/  IADD3 R16, P2, PT, R17, UR10, RZ ;  /* 0x0000000a11107c10 */ /* 0x002fe4000ff5e0ff */
[----:B--2---:R-:W-:Y:S02]  /*0620*/  IADD3 R12, P0, PT, R13, UR8, RZ ;  /* 0x000000080d0c7c10 */ /* 0x004fe4000ff1e0ff */
[----:B------:R-:W-:Y:S02]  /*0630*/  LEA.HI.X.SX32 R17, R17, UR11, 0x1, P2 ;  /* 0x0000000b11117c11 */ /* 0x000fe400090f0eff */
[----:B------:R-:W-:-:S03]  /*0640*/  LEA.HI.X.SX32 R13, R13, UR9, 0x1, P0 ;  /* 0x000000090d0d7c11 */ /* 0x000fc600080f0eff */
[----:B------:R-:W2:Y:S04]  /*0650*/  LDG.E.U8 R16, desc[UR6][R16.64] ;  /* 0x0000000610107981 */ /* 0x000ea8000c1e1100 */
[----:B------:R-:W3:Y:S01]  /*0660*/  LDG.E.U8 R12, desc[UR6][R12.64] ;  /* 0x000000060c0c7981 */ /* 0x000ee2000c1e1100 */
[----:B------:R-:W-:Y:S01]  /*0670*/  BSSY.RECONVERGENT B0, `(.L_x_1) ;  /* 0x000007e000007945 */ /* 0x000fe20003800200 */
[----:B--2---:R-:W-:-:S04]  /*0680*/  ISETP.NE.AND P0, PT, R16, RZ, PT ;  /* 0x000000ff1000720c */ /* 0x004fc80003f05270 */
[----:B---3--:R-:W-:-:S13]  /*0690*/  ISETP.EQ.OR P0, PT, R12, RZ, !P0 ;  /* 0x000000ff0c00720c */ /* 0x008fda0004702670 */
[----:B------:R-:W-:Y:S05]  /*06a0*/  @P0 BRA `(.L_x_2) ;  /* 0x0000000400e80947 */ /* 0x000fea0003800000 */
[----:B------:R-:W0:Y:S01]  /*06b0*/  LDC.64 R12, c[0x0][0x3b0] ;  /* 0x0000ec00ff0c7b82 */ /* 0x000e220000000a00 */
[----:B------:R-:W-:Y:S02]  /*06c0*/  IMAD.MOV.U32 R24, RZ, RZ, RZ ;  /* 0x000000ffff187224 */ /* 0x000fe400078e00ff */
[----:B0-----:R-:W-:-:S04]  /*06d0*/  IMAD R17, R13, UR4, RZ ;  /* 0x000000040d117c24 */ /* 0x001fc8000f8e02ff */
[----:B------:R-:W-:Y:S01]  /*06e0*/  IMAD R20, R17, R12, R4 ;  /* 0x0000000c11147224 */ /* 0x000fe200078e0204 */
[----:B------:R-:W-:-:S05]  /*06f0*/  IADD3 R16, PT, PT, R6, R17, RZ ;  /* 0x0000001106107210 */ /* 0x000fca0007ffe0ff */
[----:B------:R-:W-:Y:S01]  /*0700*/  IMAD R21, R16, R13, RZ ;  /* 0x0000000d10157224 */ /* 0x000fe200078e02ff */
[----:B------:R-:W-:Y:S06]  /*0710*/  @!P1 BRA `(.L_x_3) ;  /* 0x0000000000d49947 */ /* 0x000fec0003800000 */
[----:B------:R-:W-:Y:S01]  /*0720*/  IMAD R12, R12, UR4, R7 ;  /* 0x000000040c0c7c24 */ /* 0x000fe2000f8e0207 */
[----:B------:R-:W-:Y:S01]  /*0730*/  MOV R23, R21 ;  /* 0x0000001500177202 */ /* 0x000fe20000000f00 */
[----:B------:R-:W-:Y:S01]  /*0740*/  IMAD.MOV.U32 R22, RZ, RZ, R11 ;  /* 0x000000ffff167224 */ /* 0x000fe200078e000b */
[----:B------:R-:W-:Y:S01]  /*0750*/  SHF.L.U32 R25, R13, 0x1, RZ ;  /* 0x000000010d197819 */ /* 0x000fe200000006ff */
[----:B------:R-:W-:-:S07]  /*0760*/  IMAD R12, R12, R13, R4 ;  /* 0x0000000d0c0c7224 */ /* 0x000fce00078e0204 */
.L_x_4:
[----:B------:R-:W0:Y:S08]  /*0770*/  LDC.64 R18, c[0x0][0x380] ;  /* 0x0000e000ff127b82 */ /* 0x000e300000000a00 */
[----:B------:R-:W1:Y:S01]  /*0780*/  LDC.64 R16, c[0x0][0x388] ;  /* 0x0000e200ff107b82 */ /* 0x000e620000000a00 */
[----:B0-----:R-:W-:-:S05]  /*0790*/  IMAD.WIDE R18, R23, 0x2, R18 ;  /* 0x0000000217127825 */ /* 0x001fca00078e0212 */
[----:B------:R-:W2:Y:S01]  /*07a0*/  LDG.E.U16 R27, desc[UR6][R18.64] ;  /* 0x00000006121b7981 */ /* 0x000ea2000c1e1500 */
[----:B-1----:R-:W-:-:S05]  /*07b0*/  IMAD.WIDE R16, R12, 0x2, R16 ;  /* 0x000000020c107825 */ /* 0x002fca00078e0210 */
[----:B------:R-:W2:Y:S01]  /*07c0*/  LDG.E.U16 R24, desc[UR6][R16.64] ;  /* 0x0000000610187981 */ /* 0x000ea2000c1e1500 */
[----:B------:R-:W-:-:S05]  /*07d0*/  IADD3 R28, P0, PT, R16, R25, RZ ;  /* 0x00000019101c7210 */ /* 0x000fca0007f1e0ff */
[----:B------:R-:W-:-:S05]  /*07e0*/  IMAD.X R29, RZ, RZ, R17, P0 ;  /* 0x000000ffff1d7224 */ /* 0x000fca00000e0611 */
[----:B------:R-:W3:Y:S01]  /*07f0*/  LDG.E.U16 R17, desc[UR6][R28.64] ;  /* 0x000000061c117981 */ /* 0x000ee2000c1e1500 */
[----:B--2---:R-:W-:-:S03]  /*0800*/  IMAD.WIDE.U32 R14, R27, R24, R14 ;  /* 0x000000181b0e7225 */ /* 0x004fc600078e000e */
[----:B------:R-:W3:Y:S01]  /*0810*/  LDG.E.U16 R24, desc[UR6][R18.64+0x2] ;  /* 0x0000020612187981 */ /* 0x000ee2000c1e1500 */
[----:B------:R-:W-:-:S04]  /*0820*/  IADD3 R26, P0, PT, R25, R28, RZ ;  /* 0x0000001c191a7210 */ /* 0x000fc80007f1e0ff */
[----:B------:R-:W-:-:S05]  /*0830*/  IADD3.X R27, PT, PT, RZ, R29, RZ, P0, !PT ;  /* 0x0000001dff1b7210 */ /* 0x000fca00007fe4ff */
[----:B------:R-:W2:Y:S01]  /*0840*/  LDG.E.U16 R29, desc[UR6][R26.64] ;  /* 0x000000061a1d7981 */ /* 0x000ea2000c1e1500 */
[----:B---3--:R-:W-:-:S03]  /*0850*/  IMAD.WIDE.U32 R14, R24, R17, R14 ;  /* 0x00000011180e7225 */ /* 0x008fc600078e000e */
        /* <DEDUP_REMOVED lines=12> */
[----:B------:R-:W-:Y:S02]  /*0920*/  IMAD.X R27, RZ, RZ, R29, P0 ;  /* 0x000000ffff1b7224 */ /* 0x000fe400000e061d */
[----:B--2---:R-:W-:-:S03]  /*0930*/  IMAD.WIDE.U32 R14, R24, R17, R14 ;  /* 0x00000011180e7225 */ /* 0x004fc600078e000e */
[----:B------:R-:W2:Y:S04]  /*0940*/  LDG.E.U16 R24, desc[UR6][R26.64] ;  /* 0x000000061a187981 */ /* 0x000ea8000c1e1500 */
[----:B------:R-:W2:Y:S01]  /*0950*/  LDG.E.U16 R17, desc[UR6][R18.64+0xa] ;  /* 0x00000a0612117981 */ /* 0x000ea2000c1e1500 */
[----:B------:R-:W-:Y:S02]  /*0960*/  IADD3 R16, P0, PT, R25, R26, RZ ;  /* 0x0000001a19107210 */ /* 0x000fe40007f1e0ff */
[----:B------:R-:W-:Y:S01]  /*0970*/  IADD3 R22, PT, PT, R22, 0x8, RZ ;  /* 0x0000000816167810 */ /* 0x000fe20007ffe0ff */
[----:B--2---:R-:W-:Y:S01]  /*0980*/  IMAD.WIDE.U32 R14, R17, R24, R14 ;  /* 0x00000018110e7225 */ /* 0x004fe200078e000e */
[----:B------:R-:W-:Y:S01]  /*0990*/  IADD3.X R17, PT, PT, RZ, R27, RZ, P0, !PT ;  /* 0x0000001bff117210 */ /* 0x000fe200007fe4ff */
[----:B------:R-:W2:Y:S01]  /*09a0*/  LDG.E.U16 R24, desc[UR6][R18.64+0xe] ;  /* 0x00000e0612187981 */ /* 0x000ea2000c1e1500 */
[----:B------:R-:W-:-:S03]  /*09b0*/  IADD3 R28, P0, PT, R25, R16, RZ ;  /* 0x00000010191c7210 */ /* 0x000fc60007f1e0ff */
[----:B------:R-:W3:Y:S02]  /*09c0*/  LDG.E.U16 R27, desc[UR6][R18.64+0xc] ;  /* 0x00000c06121b7981 */ /* 0x000ee4000c1e1500 */
[----:B------:R-:W-:Y:S02]  /*09d0*/  IMAD.X R29, RZ, RZ, R17, P0 ;  /* 0x000000ffff1d7224 */ /* 0x000fe400000e0611 */
[----:B------:R-:W3:Y:S04]  /*09e0*/  LDG.E.U16 R16, desc[UR6][R16.64] ;  /* 0x0000000610107981 */ /* 0x000ee8000c1e1500 */
[----:B------:R-:W2:Y:S01]  /*09f0*/  LDG.E.U16 R29, desc[UR6][R28.64] ;  /* 0x000000061c1d7981 */ /* 0x000ea2000c1e1500 */
[----:B------:R-:W-:Y:S01]  /*0a00*/  ISETP.NE.AND P0, PT, R22, RZ, PT ;  /* 0x000000ff1600720c */ /* 0x000fe20003f05270 */
[----:B------:R-:W-:Y:S01]  /*0a10*/  VIADD R23, R23, 0x8 ;  /* 0x0000000817177836 */ /* 0x000fe20000000000 */
[----:B------:R-:W-:Y:S01]  /*0a20*/  LEA R12, R13, R12, 0x3 ;  /* 0x0000000c0d0c7211 */ /* 0x000fe200078e18ff */
[----:B---3--:R-:W-:-:S04]  /*0a30*/  IMAD.WIDE.U32 R14, R27, R16, R14 ;  /* 0x000000101b0e7225 */ /* 0x008fc800078e000e */
[----:B--2---:R-:W-:-:S06]  /*0a40*/  IMAD.WIDE.U32 R14, R24, R29, R14 ;  /* 0x0000001d180e7225 */ /* 0x004fcc00078e000e */
[----:B------:R-:W-:Y:S05]  /*0a50*/  @P0 BRA `(.L_x_4) ;  /* 0xfffffffc00440947 */ /* 0x000fea000383ffff */
[----:B------:R-:W-:-:S07]  /*0a60*/  IMAD.MOV.U32 R24, RZ, RZ, R8 ;  /* 0x000000ffff187224 */ /* 0x000fce00078e0008 */
.L_x_3:
[----:B------:R-:W-:-:S13]  /*0a70*/  ISETP.NE.AND P0, PT, R9, RZ, PT ;  /* 0x000000ff0900720c */ /* 0x000fda0003f05270 */
[----:B------:R-:W-:Y:S05]  /*0a80*/  @!P0 BRA `(.L_x_2) ;  /* 0x0000000000f08947 */ /* 0x000fea0003800000 */
[----:B------:R-:W-:Y:S01]  /*0a90*/  IADD3 R12, PT, PT, R9, -0x1, RZ ;  /* 0xffffffff090c7810 */ /* 0x000fe20007ffe0ff */
[----:B------:R-:W-:Y:S01]  /*0aa0*/  IMAD.SHL.U32 R25, R13, 0x2, RZ ;  /* 0x000000020d197824 */ /* 0x000fe200078e00ff */
[----:B------:R-:W-:Y:S02]  /*0ab0*/  ISETP.NE.AND P2, PT, R10, RZ, PT ;  /* 0x000000ff0a00720c */ /* 0x000fe40003f45270 */
[----:B------:R-:W-:-:S13]  /*0ac0*/  ISETP.GE.U32.AND P0, PT, R12, 0x3, PT ;  /* 0x000000030c00780c */ /* 0x000fda0003f06070 */
[----:B------:R-:W-:Y:S05]  /*0ad0*/  @!P0 BRA `(.L_x_5) ;  /* 0x0000000000688947 */ /* 0x000fea0003800000 */
[----:B------:R-:W0:Y:S01]  /*0ae0*/  LDC.64 R18, c[0x0][0x380] ;  /* 0x0000e000ff127b82 */ /* 0x000e220000000a00 */
[----:B------:R-:W-:Y:S01]  /*0af0*/  IADD3 R12, PT, PT, R7, R24, RZ ;  /* 0x00000018070c7210 */ /* 0x000fe20007ffe0ff */
[----:B------:R-:W-:-:S04]  /*0b00*/  IMAD.IADD R23, R21, 0x1, R24 ;  /* 0x0000000115177824 */ /* 0x000fc800078e0218 */
[----:B------:R-:W-:Y:S02]  /*0b10*/  IMAD R29, R12, R13, R20 ;  /* 0x0000000d0c1d7224 */ /* 0x000fe400078e0214 */
[----:B------:R-:W1:Y:S01]  /*0b20*/  LDC.64 R16, c[0x0][0x388] ;  /* 0x0000e200ff107b82 */ /* 0x000e620000000a00 */
[----:B0-----:R-:W-:-:S05]  /*0b30*/  IMAD.WIDE R18, R23, 0x2, R18 ;  /* 0x0000000217127825 */ /* 0x001fca00078e0212 */
[----:B------:R-:W2:Y:S01]  /*0b40*/  LDG.E.U16 R23, desc[UR6][R18.64] ;  /* 0x0000000612177981 */ /* 0x000ea2000c1e1500 */
[----:B-1----:R-:W-:-:S05]  /*0b50*/  IMAD.WIDE R28, R29, 0x2, R16 ;  /* 0x000000021d1c7825 */ /* 0x002fca00078e0210 */
[----:B------:R-:W2:Y:S01]  /*0b60*/  LDG.E.U16 R12, desc[UR6][R28.64] ;  /* 0x000000061c0c7981 */ /* 0x000ea2000c1e1500 */
[----:B------:R-:W-:-:S04]  /*0b70*/  IADD3 R16, P0, PT, R25, R28, RZ ;  /* 0x0000001c19107210 */ /* 0x000fc80007f1e0ff */
[----:B------:R-:W-:Y:S02]  /*0b80*/  IADD3.X R17, PT, PT, RZ, R29, RZ, P0, !PT ;  /* 0x0000001dff117210 */ /* 0x000fe400007fe4ff */
[----:B------:R-:W-:-:S03]  /*0b90*/  IADD3 R22, P0, PT, R25, R16, RZ ;  /* 0x0000001019167210 */ /* 0x000fc60007f1e0ff */
[----:B------:R-:W3:Y:S04]  /*0ba0*/  LDG.E.U16 R16, desc[UR6][R16.64] ;  /* 0x0000000610107981 */ /* 0x000ee8000c1e1500 */
[----:B------:R-:W3:Y:S01]  /*0bb0*/  LDG.E.U16 R29, desc[UR6][R18.64+0x2] ;  /* 0x00000206121d7981 */ /* 0x000ee2000c1e1500 */
[----:B--2---:R-:W-:-:S03]  /*0bc0*/  IMAD.WIDE.U32 R14, R23, R12, R14 ;  /* 0x0000000c170e7225 */ /* 0x004fc600078e000e */
[----:B------:R-:W2:Y:S01]  /*0bd0*/  LDG.E.U16 R12, desc[UR6][R18.64+0x4] ;  /* 0x00000406120c7981 */ /* 0x000ea2000c1e1500 */
[----:B------:R-:W-:Y:S01]  /*0be0*/  IMAD.X R23, RZ, RZ, R17, P0 ;  /* 0x000000ffff177224 */ /* 0x000fe200000e0611 */
[----:B------:R-:W-:Y:S02]  /*0bf0*/  IADD3 R26, P0, PT, R25, R22, RZ ;  /* 0x00000016191a7210 */ /* 0x000fe40007f1e0ff */
[----:B------:R-:W4:Y:S02]  /*0c00*/  LDG.E.U16 R17, desc[UR6][R18.64+0x6] ;  /* 0x0000060612117981 */ /* 0x000f24000c1e1500 */
[----:B------:R-:W-:Y:S02]  /*0c10*/  IADD3.X R27, PT, PT, RZ, R23, RZ, P0, !PT ;  /* 0x00000017ff1b7210 */ /* 0x000fe400007fe4ff */
[----:B------:R-:W2:Y:S04]  /*0c20*/  LDG.E.U16 R22, desc[UR6][R22.64] ;  /* 0x0000000616167981 */ /* 0x000ea8000c1e1500 */
[----:B------:R-:W4:Y:S01]  /*0c30*/  LDG.E.U16 R26, desc[UR6][R26.64] ;  /* 0x000000061a1a7981 */ /* 0x000f22000c1e1500 */
[----:B---3--:R-:W-:-:S04]  /*0c40*/  IMAD.WIDE.U32 R14, R29, R16, R14 ;  /* 0x000000101d0e7225 */ /* 0x008fc800078e000e */
[----:B------:R-:W-:Y:S02]  /*0c50*/  VIADD R24, R24, 0x4 ;  /* 0x0000000418187836 */ /* 0x000fe40000000000 */
[----:B--2---:R-:W-:-:S04]  /*0c60*/  IMAD.WIDE.U32 R14, R12, R22, R14 ;  /* 0x000000160c0e7225 */ /* 0x004fc800078e000e */
[----:B----4-:R-:W-:-:S07]  /*0c70*/  IMAD.WIDE.U32 R14, R17, R26, R14 ;  /* 0x0000001a110e7225 */ /* 0x010fce00078e000e */
.L_x_5:
[----:B------:R-:W-:Y:S05]  /*0c80*/  @!P2 BRA `(.L_x_2) ;  /* 0x000000000070a947 */ /* 0x000fea0003800000 */
[----:B------:R-:W0:Y:S01]  /*0c90*/  LDC.64 R16, c[0x0][0x388] ;  /* 0x0000e200ff107b82 */ /* 0x000e220000000a00 */
[----:B------:R-:W-:Y:S02]  /*0ca0*/  ISETP.NE.AND P0, PT, R10, 0x1, PT ;  /* 0x000000010a00780c */ /* 0x000fe40003f05270 */
[----:B------:R-:W-:-:S05]  /*0cb0*/  LOP3.LUT P2, RZ, R13, 0x1, RZ, 0xc0, !PT ;  /* 0x000000010dff7812 */ /* 0x000fca000784c0ff */
[----:B------:R-:W1:Y:S06]  /*0cc0*/  LDC.64 R18, c[0x0][0x380] ;  /* 0x0000e000ff127b82 */ /* 0x000e6c0000000a00 */
[----:B------:R-:W-:Y:S01]  /*0cd0*/  @P0 IADD3 R12, PT, PT, R7, R24, RZ ;  /* 0x00000018070c0210 */ /* 0x000fe20007ffe0ff */
[----:B------:R-:W-:Y:S01]  /*0ce0*/  @P0 IMAD.IADD R27, R21, 0x1, R24 ;  /* 0x00000001151b0824 */ /* 0x000fe200078e0218 */
[----:B------:R-:W-:-:S03]  /*0cf0*/  @P0 IADD3 R24, PT, PT, R24, 0x2, RZ ;  /* 0x0000000218180810 */ /* 0x000fc60007ffe0ff */
[-C--:B------:R-:W-:Y:S02]  /*0d00*/  @P0 IMAD R23, R12, R13.reuse, R20 ;  /* 0x0000000d0c170224 */ /* 0x080fe400078e0214 */
[----:B------:R-:W-:Y:S02]  /*0d10*/  @P2 IMAD.IADD R29, R7, 0x1, R24 ;  /* 0x00000001071d2824 */ /* 0x000fe400078e0218 */
[----:B0-----:R-:W-:Y:S02]  /*0d20*/  @P0 IMAD.WIDE R16, R23, 0x2, R16 ;  /* 0x0000000217100825 */ /* 0x001fe400078e0210 */
[----:B------:R-:W0:Y:S02]  /*0d30*/  LDC.64 R22, c[0x0][0x380] ;  /* 0x0000e000ff167b82 */ /* 0x000e240000000a00 */
[----:B------:R-:W-:Y:S02]  /*0d40*/  @P2 IMAD R29, R29, R13, R20 ;  /* 0x0000000d1d1d2224 */ /* 0x000fe400078e0214 */
[----:B-1----:R-:W-:Y:S01]  /*0d50*/  @P0 IMAD.WIDE R26, R27, 0x2, R18 ;  /* 0x000000021b1a0825 */ /* 0x002fe200078e0212 */
[----:B------:R-:W-:-:S03]  /*0d60*/  @P0 IADD3 R18, P3, PT, R25, R16, RZ ;  /* 0x0000001019120210 */ /* 0x000fc60007f7e0ff */
[----:B------:R-:W1:Y:S01]  /*0d70*/  LDC.64 R12, c[0x0][0x388] ;  /* 0x0000e200ff0c7b82 */ /* 0x000e620000000a00 */
[----:B------:R-:W-:Y:S02]  /*0d80*/  @P2 IADD3 R25, PT, PT, R21, R24, RZ ;  /* 0x0000001815192210 */ /* 0x000fe40007ffe0ff */
[----:B------:R-:W2:Y:S01]  /*0d90*/  @P0 LDG.E.U16 R21, desc[UR6][R16.64] ;  /* 0x0000000610150981 */ /* 0x000ea2000c1e1500 */
[----:B------:R-:W-:-:S03]  /*0da0*/  @P0 IMAD.X R19, RZ, RZ, R17, P3 ;  /* 0x000000ffff130224 */ /* 0x000fc600018e0611 */
[----:B------:R-:W2:Y:S04]  /*0db0*/  @P0 LDG.E.U16 R24, desc[UR6][R26.64] ;  /* 0x000000061a180981 */ /* 0x000ea8000c1e1500 */
[----:B------:R-:W3:Y:S04]  /*0dc0*/  @P0 LDG.E.U16 R20, desc[UR6][R26.64+0x2] ;  /* 0x000002061a140981 */ /* 0x000ee8000c1e1500 */
[----:B------:R-:W3:Y:S01]  /*0dd0*/  @P0 LDG.E.U16 R19, desc[UR6][R18.64] ;  /* 0x0000000612130981 */ /* 0x000ee2000c1e1500 */
[----:B0-----:R-:W-:-:S06]  /*0de0*/  @P2 IMAD.WIDE R22, R25, 0x2, R22 ;  /* 0x0000000219162825 */ /* 0x001fcc00078e0216 */
[----:B------:R-:W4:Y:S01]  /*0df0*/  @P2 LDG.E.U16 R23, desc[UR6][R22.64] ;  /* 0x0000000616172981 */ /* 0x000f22000c1e1500 */
[----:B-1----:R-:W-:-:S06]  /*0e00*/  @P2 IMAD.WIDE R12, R29, 0x2, R12 ;  /* 0x000000021d0c2825 */ /* 0x002fcc00078e020c */
[----:B------:R-:W4:Y:S01]  /*0e10*/  @P2 LDG.E.U16 R12, desc[UR6][R12.64] ;  /* 0x000000060c0c2981 */ /* 0x000f22000c1e1500 */
[----:B--2---:R-:W-:-:S04]  /*0e20*/  @P0 IMAD.WIDE.U32 R24, R24, R21, R14 ;  /* 0x0000001518180225 */ /* 0x004fc800078e000e */
[----:B---3--:R-:W-:-:S04]  /*0e30*/  @P0 IMAD.WIDE.U32 R14, R20, R19, R24 ;  /* 0x00000013140e0225 */ /* 0x008fc800078e0018 */
[----:B----4-:R-:W-:-:S07]  /*0e40*/  @P2 IMAD.WIDE.U32 R14, R23, R12, R14 ;  /* 0x0000000c170e2225 */ /* 0x010fce00078e000e */
.L_x_2:
[----:B------:R-:W-:Y:S05]  /*0e50*/  BSYNC.RECONVERGENT B0 ;  /* 0x0000000000007941 */ /* 0x000fea0003800200 */
.L_x_1:
[----:B------:R-:W-:-:S06]  /*0e60*/  UIADD3 UR4, UPT, UPT, UR4, 0x1, URZ ;  /* 0x0000000104047890 */ /* 0x000fcc000fffe0ff */
[----:B------:R-:W-:-:S13]  /*0e70*/  ISETP.NE.AND P0, PT, R0, UR4, PT ;  /* 0x0000000400007c0c */ /* 0x000fda000bf05270 */
[----:B------:R-:W-:Y:S05]  /*0e80*/  @P0 BRA `(.L_x_6) ;  /* 0xfffffff400cc0947 */ /* 0x000fea000383ffff */
.L_x_0:
[----:B------:R-:W0:Y:S01]  /*0e90*/  LDCU.64 UR8, c[0x0][0x3b0] ;  /* 0x00007600ff0877ac */ /* 0x000e220008000a00 */
[----:B------:R-:W1:Y:S01]  /*0ea0*/  LDC.64 R6, c[0x0][0x390] ;  /* 0x0000e400ff067b82 */ /* 0x000e620000000a00 */
[----:B------:R-:W-:-:S04]  /*0eb0*/  ISETP.LT.U32.AND P0, PT, R14, -0x1, PT ;  /* 0xffffffff0e00780c */ /* 0x000fc80003f01070 */
[----:B------:R-:W-:-:S04]  /*0ec0*/  ISETP.LT.AND.EX P0, PT, R15, RZ, PT, P0 ;  /* 0x000000ff0f00720c */ /* 0x000fc80003f01300 */
[----:B------:R-:W-:-:S04]  /*0ed0*/  SEL R15, R14, 0xffffffff, P0 ;  /* 0xffffffff0e0f7807 */ /* 0x000fc80000000000 */
[----:B------:R-:W-:Y:S01]  /*0ee0*/  ISETP.NE.AND P0, PT, R15, RZ, PT ;  /* 0x000000ff0f00720c */ /* 0x000fe20003f05270 */
[----:B0-----:R-:W-:-:S04]  /*0ef0*/  IMAD R2, R3, UR8, R2 ;  /* 0x0000000803027c24 */ /* 0x001fc8000f8e0202 */
[----:B------:R-:W-:-:S04]  /*0f00*/  IMAD R9, R5, UR9, R2 ;  /* 0x0000000905097c24 */ /* 0x000fc8000f8e0202 */
[----:B------:R-:W-:-:S04]  /*0f10*/  IMAD R9, R9, UR9, R4 ;  /* 0x0000000909097c24 */ /* 0x000fc8000f8e0204 */
[----:B-1----:R-:W-:-:S05]  /*0f20*/  IMAD.WIDE R6, R9, 0x4, R6 ;  /* 0x0000000409067825 */ /* 0x002fca00078e0206 */
[----:B------:R0:W-:Y:S01]  /*0f30*/  STG.E desc[UR6][R6.64], R15 ;  /* 0x0000000f06007986 */ /* 0x0001e2000c101906 */
[----:B------:R-:W-:Y:S05]  /*0f40*/  @!P0 EXIT ;  /* 0x000000000000894d */ /* 0x000fea0003800000 */
[----:B------:R-:W1:Y:S01]  /*0f50*/  LDCU.64 UR4, c[0x0][0x3a8] ;  /* 0x00007500ff0477ac */ /* 0x000e620008000a00 */
[----:B------:R-:W-:Y:S02]  /*0f60*/  IMAD R0, R3, R0, R5 ;  /* 0x0000000003007224 */ /* 0x000fe400078e0205 */
[----:B------:R-:W-:-:S03]  /*0f70*/  HFMA2 R4, -RZ, RZ, 0, 5.9604644775390625e-08 ;  /* 0x00000001ff047431 */ /* 0x000fc600000001ff */
[----:B-1----:R-:W-:-:S04]  /*0f80*/  IADD3 R2, P0, PT, R0, UR4, RZ ;  /* 0x0000000400027c10 */ /* 0x002fc8000ff1e0ff */
[----:B------:R-:W-:Y:S02]  /*0f90*/  LEA.HI.X.SX32 R3, R0, UR5, 0x1, P0 ;  /* 0x0000000500037c11 */ /* 0x000fe400080f0eff */
[----:B------:R-:W-:-:S05]  /*0fa0*/  PRMT R0, R4, 0x7610, R0 ;  /* 0x0000761004007816 */ /* 0x000fca0000000000 */
[----:B------:R-:W-:Y:S01]  /*0fb0*/  STG.E.U8 desc[UR6][R2.64], R0 ;  /* 0x0000000002007986 */ /* 0x000fe2000c101106 */
[----:B------:R-:W-:Y:S05]  /*0fc0*/  EXIT ;  /* 0x000000000000794d */ /* 0x000fea0003800000 */
.L_x_7:
[----:B------:R-:W-:-:S00]  /*0fd0*/  BRA `(.L_x_7) ;  /* 0xfffffffc00fc7947 */ /* 0x000fc0000383ffff */
[----:B------:R-:W-:-:S00]  /*0fe0*/  NOP ;  /* 0x0000000000007918 */ /* 0x000fc00000000000 */
        /* <DEDUP_REMOVED lines=9> */
.L_x_8:


//--------------------- .nv.shared.reserved.0     --------------------------
	.section	.nv.shared.reserved.0,"aw",@nobits
	.weak		__nv_reservedSMEM_offset_0_alias
	.size		__nv_reservedSMEM_offset_0_alias, 0, 64
	.other		__nv_reservedSMEM_offset_0_alias,@"STO_CUDA_RESERVED_SHARED STV_DEFAULT"
__nv_reservedSMEM_offset_0_alias:
	.zero		0
	.zero		64


//--------------------- .nv.constant0._Z9matrixMulPtS_PjPbS1_S1_iii --------------------------
	.section	.nv.constant0._Z9matrixMulPtS_PjPbS1_S1_iii,"a",@progbits
	.sectionflags	@""
	.align	4
.nv.constant0._Z9matrixMulPtS_PjPbS1_S1_iii:
	.zero		956


//--------------------- SYMBOLS --------------------------

	.type		.nv.reservedSmem.offset0,@object
	.size		.nv.reservedSmem.offset0,0x4
